	.headerflags	@"EF_CUDA_TEXMODE_UNIFIED EF_CUDA_64BIT_ADDRESS EF_CUDA_ACCELERATORS EF_CUDA_SM90 EF_CUDA_VIRTUAL_SM(EF_CUDA_SM90)"
	.elftype	@"ET_EXEC"


//--------------------- .nv.info                  --------------------------
	.section	.nv.info,"",@"SHT_CUDA_INFO"
	.align	4


	//----- nvinfo : EIATTR_REGCOUNT
	.align		4
        /*0000*/ 	.byte	0x04, 0x2f
        /*0002*/ 	.short	(.L_1 - .L_0)
	.align		4
.L_0:
        /*0004*/ 	.word	index@(triton_poi_fused_convolution_10)
        /*0008*/ 	.word	0x0000000c


	//----- nvinfo : EIATTR_MIN_STACK_SIZE
	.align		4
.L_1:
        /*000c*/ 	.byte	0x04, 0x12
        /*000e*/ 	.short	(.L_3 - .L_2)
	.align		4
.L_2:
        /*0010*/ 	.word	index@(triton_poi_fused_convolution_10)
        /*0014*/ 	.word	0x00000000


	//----- nvinfo : EIATTR_FRAME_SIZE
	.align		4
.L_3:
        /*0018*/ 	.byte	0x04, 0x11
        /*001a*/ 	.short	(.L_5 - .L_4)
	.align		4
.L_4:
        /*001c*/ 	.word	index@(triton_poi_fused_convolution_10)
        /*0020*/ 	.word	0x00000000


	//----- nvinfo : EIATTR_MIN_STACK_SIZE
	.align		4
.L_5:
        /*0024*/ 	.byte	0x04, 0x12
        /*0026*/ 	.short	(.L_7 - .L_6)
	.align		4
.L_6:
        /*0028*/ 	.word	index@(triton_poi_fused_convolution_10)
        /*002c*/ 	.word	0x00000000
.L_7:


//--------------------- .nv.info.triton_poi_fused_convolution_10 --------------------------
	.section	.nv.info.triton_poi_fused_convolution_10,"",@"SHT_CUDA_INFO"
	.sectionflags	@""
	.align	4


	//----- nvinfo : EIATTR_CUDA_API_VERSION
	.align		4
        /*0000*/ 	.byte	0x04, 0x37
        /*0002*/ 	.short	(.L_9 - .L_8)
.L_8:
        /*0004*/ 	.word	0x0000007c


	//----- nvinfo : EIATTR_KPARAM_INFO
	.align		4
.L_9:
        /*0008*/ 	.byte	0x04, 0x17
        /*000a*/ 	.short	(.L_11 - .L_10)
.L_10:
        /*000c*/ 	.word	0x00000000
        /*0010*/ 	.short	0x0002
        /*0012*/ 	.short	0x0010
        /*0014*/ 	.byte	0x00, 0xf0, 0x11, 0x00


	//----- nvinfo : EIATTR_KPARAM_INFO
	.align		4
.L_11:
        /*0018*/ 	.byte	0x04, 0x17
        /*001a*/ 	.short	(.L_13 - .L_12)
.L_12:
        /*001c*/ 	.word	0x00000000
        /*0020*/ 	.short	0x0001
        /*0022*/ 	.short	0x0008
        /*0024*/ 	.byte	0x00, 0xf4, 0x21, 0x00


	//----- nvinfo : EIATTR_KPARAM_INFO
	.align		4
.L_13:
        /*0028*/ 	.byte	0x04, 0x17
        /*002a*/ 	.short	(.L_15 - .L_14)
.L_14:
        /*002c*/ 	.word	0x00000000
        /*0030*/ 	.short	0x0000
        /*0032*/ 	.short	0x0000
        /*0034*/ 	.byte	0x00, 0xf4, 0x21, 0x00


	//----- nvinfo : EIATTR_SPARSE_MMA_MASK
	.align		4
.L_15:
        /*0038*/ 	.byte	0x03, 0x50
        /*003a*/ 	.short	0x0000


	//----- nvinfo : EIATTR_MAXREG_COUNT
	.align		4
        /*003c*/ 	.byte	0x03, 0x1b
        /*003e*/ 	.short	0x00ff


	//----- nvinfo : EIATTR_EXIT_INSTR_OFFSETS
	.align		4
        /*0040*/ 	.byte	0x04, 0x1c
        /*0042*/ 	.short	(.L_17 - .L_16)


	//   ....[0]....
.L_16:
        /*0044*/ 	.word	0x00000180


	//   ....[1]....
        /*0048*/ 	.word	0x000001a0


	//----- nvinfo : EIATTR_REQNTID
	.align		4
.L_17:
        /*004c*/ 	.byte	0x04, 0x10
        /*004e*/ 	.short	(.L_19 - .L_18)
.L_18:
        /*0050*/ 	.word	0x00000080
        /*0054*/ 	.word	0x00000001
        /*0058*/ 	.word	0x00000001


	//----- nvinfo : EIATTR_CBANK_PARAM_SIZE
	.align		4
.L_19:
        /*005c*/ 	.byte	0x03, 0x19
        /*005e*/ 	.short	0x0014


	//----- nvinfo : EIATTR_PARAM_CBANK
	.align		4
        /*0060*/ 	.byte	0x04, 0x0a
        /*0062*/ 	.short	(.L_21 - .L_20)
	.align		4
.L_20:
        /*0064*/ 	.word	index@(.nv.constant0.triton_poi_fused_convolution_10)
        /*0068*/ 	.short	0x0210
        /*006a*/ 	.short	0x0014


	//----- nvinfo : EIATTR_SW_WAR
	.align		4
.L_21:
        /*006c*/ 	.byte	0x04, 0x36
        /*006e*/ 	.short	(.L_23 - .L_22)
.L_22:
        /*0070*/ 	.word	0x00000008
.L_23:


//--------------------- .nv.callgraph             --------------------------
	.section	.nv.callgraph,"",@"SHT_CUDA_CALLGRAPH"
	.align	4
	.sectionentsize	8
	.align		4
        /*0000*/ 	.word	0x00000000
	.align		4
        /*0004*/ 	.word	0xffffffff
	.align		4
        /*0008*/ 	.word	0x00000000
	.align		4
        /*000c*/ 	.word	0xfffffffe
	.align		4
        /*0010*/ 	.word	0x00000000
	.align		4
        /*0014*/ 	.word	0xfffffffd
	.align		4
        /*0018*/ 	.word	0x00000000
	.align		4
        /*001c*/ 	.word	0xfffffffc


//--------------------- .text.triton_poi_fused_convolution_10 --------------------------
	.section	.text.triton_poi_fused_convolution_10,"ax",@progbits
	.align	128
        .global         triton_poi_fused_convolution_10
        .type           triton_poi_fused_convolution_10,@function
        .size           triton_poi_fused_convolution_10,(.L_x_1 - triton_poi_fused_convolution_10)
        .other          triton_poi_fused_convolution_10,@"STO_CUDA_ENTRY STV_DEFAULT"
triton_poi_fused_convolution_10:
.text.triton_poi_fused_convolution_10:
[----:B------:R-:W0:Y:S02]  /*0000*/  LDC R1, c[0x0][0x28] ;  /* 0x00000a00ff017b82 */ /* 0x000e240000000800 */
[----:B------:R-:W1:Y:S01]  /*0010*/  S2R R0, SR_TID.X ;  /* 0x0000000000007919 */ /* 0x000e620000002100 */
[----:B------:R-:W2:Y:S01]  /*0020*/  LDC.64 R4, c[0x0][0x218] ;  /* 0x00008600ff047b82 */ /* 0x000ea20000000a00 */
[----:B------:R-:W-:Y:S01]  /*0030*/  ULDC.64 UR4, c[0x0][0x208] ;  /* 0x0000820000047ab9 */ /* 0x000fe20000000a00 */
[----:B------:R-:W3:Y:S01]  /*0040*/  S2R R7, SR_CTAID.X ;  /* 0x0000000000077919 */ /* 0x000ee20000002500 */
[----:B-1----:R-:W-:Y:S02]  /*0050*/  LOP3.LUT R0, R0, 0x7f, RZ, 0xc0, !PT ;  /* 0x0000007f00007812 */ /* 0x002fe400078ec0ff */
[----:B---3--:R-:W-:-:S03]  /*0060*/  SHF.R.S32.HI R2, RZ, 0x18, R7 ;  /* 0x00000018ff027819 */ /* 0x008fc60000011407 */
[----:B------:R-:W-:Y:S01]  /*0070*/  IMAD R7, R7, 0x80, R0 ;  /* 0x0000008007077824 */ /* 0x000fe200078e0200 */
[----:B------:R-:W-:Y:S02]  /*0080*/  SGXT R0, R2, 0x1 ;  /* 0x000000010200781a */ /* 0x000fe40000000200 */
[----:B------:R-:W1:Y:S02]  /*0090*/  LDC.64 R2, c[0x0][0x210] ;  /* 0x00008400ff027b82 */ /* 0x000e640000000a00 */
[----:B------:R-:W-:Y:S02]  /*00a0*/  ISETP.GE.AND P0, PT, R7, 0x800, PT ;  /* 0x000008000700780c */ /* 0x000fe40003f06270 */
[----:B------:R-:W-:-:S04]  /*00b0*/  LEA.HI R0, R0, R7, RZ, 0x2 ;  /* 0x0000000700007211 */ /* 0x000fc800078f10ff */
[--C-:B------:R-:W-:Y:S02]  /*00c0*/  SHF.R.S32.HI R6, RZ, 0x2, R0.reuse ;  /* 0x00000002ff067819 */ /* 0x100fe40000011400 */
[----:B------:R-:W-:Y:S01]  /*00d0*/  SHF.R.S32.HI R9, RZ, 0x1f, R0 ;  /* 0x0000001fff097819 */ /* 0x000fe20000011400 */
[----:B------:R-:W-:-:S03]  /*00e0*/  IMAD.MOV.U32 R0, RZ, RZ, RZ ;  /* 0x000000ffff007224 */ /* 0x000fc600078e00ff */
[----:B------:R-:W-:-:S04]  /*00f0*/  LEA.HI R9, R9, R6, RZ, 0x7 ;  /* 0x0000000609097211 */ /* 0x000fc800078f38ff */
[----:B------:R-:W-:-:S05]  /*0100*/  LOP3.LUT R9, R9, 0xffffff80, RZ, 0xc0, !PT ;  /* 0xffffff8009097812 */ /* 0x000fca00078ec0ff */
[----:B------:R-:W-:Y:S02]  /*0110*/  IMAD.IADD R9, R6, 0x1, -R9 ;  /* 0x0000000106097824 */ /* 0x000fe400078e0a09 */
[----:B-1----:R-:W-:-:S04]  /*0120*/  IMAD.WIDE R2, R7, 0x4, R2 ;  /* 0x0000000407027825 */ /* 0x002fc800078e0202 */
[----:B------:R-:W-:Y:S01]  /*0130*/  IMAD.MOV.U32 R7, RZ, RZ, RZ ;  /* 0x000000ffff077224 */ /* 0x000fe200078e00ff */
[----:B------:R-:W3:Y:S01]  /*0140*/  @!P0 LDG.E R0, desc[UR4][R2.64] ;  /* 0x0000000402008981 */ /* 0x000ee2000c1e1900 */
[----:B--2---:R-:W-:-:S05]  /*0150*/  IMAD.WIDE R4, R9, 0x4, R4 ;  /* 0x0000000409047825 */ /* 0x004fca00078e0204 */
[----:B------:R-:W3:Y:S02]  /*0160*/  @!P0 LDG.E.EL R7, desc[UR4][R4.64] ;  /* 0x0000000404078981 */ /* 0x000ee4000c2e1900 */
[----:B---3--:R-:W-:Y:S01]  /*0170*/  FADD R7, R7, R0 ;  /* 0x0000000007077221 */ /* 0x008fe20000000000 */
[----:B------:R-:W-:Y:S06]  /*0180*/  @P0 EXIT ;  /* 0x000000000000094d */ /* 0x000fec0003800000 */
[----:B------:R-:W-:Y:S01]  /*0190*/  STG.E desc[UR4][R2.64], R7 ;  /* 0x0000000702007986 */ /* 0x000fe2000c101904 */
[----:B------:R-:W-:Y:S05]  /*01a0*/  EXIT ;  /* 0x000000000000794d */ /* 0x000fea0003800000 */
.L_x_0:
[----:B------:R-:W-:-:S00]  /*01b0*/  BRA `(.L_x_0) ;  /* 0xfffffffc00fc7947 */ /* 0x000fc0000383ffff */
[----:B------:R-:W-:-:S00]  /*01c0*/  NOP ;  /* 0x0000000000007918 */ /* 0x000fc00000000000 */
        /* <DEDUP_REMOVED lines=11> */
.L_x_1:


//--------------------- .nv.constant0.triton_poi_fused_convolution_10 --------------------------
	.section	.nv.constant0.triton_poi_fused_convolution_10,"a",@progbits
	.sectionflags	@""
	.align	4
.nv.constant0.triton_poi_fused_convolution_10:
	.zero		548
